	.headerflags	@"EF_CUDA_TEXMODE_UNIFIED EF_CUDA_64BIT_ADDRESS EF_CUDA_ACCELERATORS EF_CUDA_SM90 EF_CUDA_VIRTUAL_SM(EF_CUDA_SM90)"
	.elftype	@"ET_EXEC"


//--------------------- .nv.info                  --------------------------
	.section	.nv.info,"",@"SHT_CUDA_INFO"
	.align	4


	//----- nvinfo : EIATTR_REGCOUNT
	.align		4
        /*0000*/ 	.byte	0x04, 0x2f
        /*0002*/ 	.short	(.L_1 - .L_0)
	.align		4
.L_0:
        /*0004*/ 	.word	index@(triton_poi_fused_add_mul_relu_threshold_backward_0)
        /*0008*/ 	.word	0x00000014


	//----- nvinfo : EIATTR_MIN_STACK_SIZE
	.align		4
.L_1:
        /*000c*/ 	.byte	0x04, 0x12
        /*000e*/ 	.short	(.L_3 - .L_2)
	.align		4
.L_2:
        /*0010*/ 	.word	index@(triton_poi_fused_add_mul_relu_threshold_backward_0)
        /*0014*/ 	.word	0x00000000


	//----- nvinfo : EIATTR_FRAME_SIZE
	.align		4
.L_3:
        /*0018*/ 	.byte	0x04, 0x11
        /*001a*/ 	.short	(.L_5 - .L_4)
	.align		4
.L_4:
        /*001c*/ 	.word	index@(triton_poi_fused_add_mul_relu_threshold_backward_0)
        /*0020*/ 	.word	0x00000000


	//----- nvinfo : EIATTR_MIN_STACK_SIZE
	.align		4
.L_5:
        /*0024*/ 	.byte	0x04, 0x12
        /*0026*/ 	.short	(.L_7 - .L_6)
	.align		4
.L_6:
        /*0028*/ 	.word	index@(triton_poi_fused_add_mul_relu_threshold_backward_0)
        /*002c*/ 	.word	0x00000000
.L_7:


//--------------------- .nv.info.triton_poi_fused_add_mul_relu_threshold_backward_0 --------------------------
	.section	.nv.info.triton_poi_fused_add_mul_relu_threshold_backward_0,"",@"SHT_CUDA_INFO"
	.sectionflags	@""
	.align	4


	//----- nvinfo : EIATTR_CUDA_API_VERSION
	.align		4
        /*0000*/ 	.byte	0x04, 0x37
        /*0002*/ 	.short	(.L_9 - .L_8)
.L_8:
        /*0004*/ 	.word	0x0000007c


	//----- nvinfo : EIATTR_KPARAM_INFO
	.align		4
.L_9:
        /*0008*/ 	.byte	0x04, 0x17
        /*000a*/ 	.short	(.L_11 - .L_10)
.L_10:
        /*000c*/ 	.word	0x00000000
        /*0010*/ 	.short	0x0005
        /*0012*/ 	.short	0x0028
        /*0014*/ 	.byte	0x00, 0xf0, 0x11, 0x00


	//----- nvinfo : EIATTR_KPARAM_INFO
	.align		4
.L_11:
        /*0018*/ 	.byte	0x04, 0x17
        /*001a*/ 	.short	(.L_13 - .L_12)
.L_12:
        /*001c*/ 	.word	0x00000000
        /*0020*/ 	.short	0x0004
        /*0022*/ 	.short	0x0020
        /*0024*/ 	.byte	0x00, 0xf4, 0x21, 0x00


	//----- nvinfo : EIATTR_KPARAM_INFO
	.align		4
.L_13:
        /*0028*/ 	.byte	0x04, 0x17
        /*002a*/ 	.short	(.L_15 - .L_14)
.L_14:
        /*002c*/ 	.word	0x00000000
        /*0030*/ 	.short	0x0003
        /*0032*/ 	.short	0x0018
        /*0034*/ 	.byte	0x00, 0xf4, 0x21, 0x00


	//----- nvinfo : EIATTR_KPARAM_INFO
	.align		4
.L_15:
        /*0038*/ 	.byte	0x04, 0x17
        /*003a*/ 	.short	(.L_17 - .L_16)
.L_16:
        /*003c*/ 	.word	0x00000000
        /*0040*/ 	.short	0x0002
        /*0042*/ 	.short	0x0010
        /*0044*/ 	.byte	0x00, 0xf4, 0x21, 0x00


	//----- nvinfo : EIATTR_KPARAM_INFO
	.align		4
.L_17:
        /*0048*/ 	.byte	0x04, 0x17
        /*004a*/ 	.short	(.L_19 - .L_18)
.L_18:
        /*004c*/ 	.word	0x00000000
        /*0050*/ 	.short	0x0001
        /*0052*/ 	.short	0x0008
        /*0054*/ 	.byte	0x00, 0xf4, 0x21, 0x00


	//----- nvinfo : EIATTR_KPARAM_INFO
	.align		4
.L_19:
        /*0058*/ 	.byte	0x04, 0x17
        /*005a*/ 	.short	(.L_21 - .L_20)
.L_20:
        /*005c*/ 	.word	0x00000000
        /*0060*/ 	.short	0x0000
        /*0062*/ 	.short	0x0000
        /*0064*/ 	.byte	0x00, 0xf4, 0x21, 0x00


	//----- nvinfo : EIATTR_SPARSE_MMA_MASK
	.align		4
.L_21:
        /*0068*/ 	.byte	0x03, 0x50
        /*006a*/ 	.short	0x0000


	//----- nvinfo : EIATTR_MAXREG_COUNT
	.align		4
        /*006c*/ 	.byte	0x03, 0x1b
        /*006e*/ 	.short	0x00ff


	//----- nvinfo : EIATTR_EXIT_INSTR_OFFSETS
	.align		4
        /*0070*/ 	.byte	0x04, 0x1c
        /*0072*/ 	.short	(.L_23 - .L_22)


	//   ....[0]....
.L_22:
        /*0074*/ 	.word	0x000002e0


	//   ....[1]....
        /*0078*/ 	.word	0x00000300


	//----- nvinfo : EIATTR_REQNTID
	.align		4
.L_23:
        /*007c*/ 	.byte	0x04, 0x10
        /*007e*/ 	.short	(.L_25 - .L_24)
.L_24:
        /*0080*/ 	.word	0x00000080
        /*0084*/ 	.word	0x00000001
        /*0088*/ 	.word	0x00000001


	//----- nvinfo : EIATTR_CBANK_PARAM_SIZE
	.align		4
.L_25:
        /*008c*/ 	.byte	0x03, 0x19
        /*008e*/ 	.short	0x002c


	//----- nvinfo : EIATTR_PARAM_CBANK
	.align		4
        /*0090*/ 	.byte	0x04, 0x0a
        /*0092*/ 	.short	(.L_27 - .L_26)
	.align		4
.L_26:
        /*0094*/ 	.word	index@(.nv.constant0.triton_poi_fused_add_mul_relu_threshold_backward_0)
        /*0098*/ 	.short	0x0210
        /*009a*/ 	.short	0x002c


	//----- nvinfo : EIATTR_SW_WAR
	.align		4
.L_27:
        /*009c*/ 	.byte	0x04, 0x36
        /*009e*/ 	.short	(.L_29 - .L_28)
.L_28:
        /*00a0*/ 	.word	0x00000008
.L_29:


//--------------------- .nv.callgraph             --------------------------
	.section	.nv.callgraph,"",@"SHT_CUDA_CALLGRAPH"
	.align	4
	.sectionentsize	8
	.align		4
        /*0000*/ 	.word	0x00000000
	.align		4
        /*0004*/ 	.word	0xffffffff
	.align		4
        /*0008*/ 	.word	0x00000000
	.align		4
        /*000c*/ 	.word	0xfffffffe
	.align		4
        /*0010*/ 	.word	0x00000000
	.align		4
        /*0014*/ 	.word	0xfffffffd
	.align		4
        /*0018*/ 	.word	0x00000000
	.align		4
        /*001c*/ 	.word	0xfffffffc


//--------------------- .text.triton_poi_fused_add_mul_relu_threshold_backward_0 --------------------------
	.section	.text.triton_poi_fused_add_mul_relu_threshold_backward_0,"ax",@progbits
	.align	128
        .global         triton_poi_fused_add_mul_relu_threshold_backward_0
        .type           triton_poi_fused_add_mul_relu_threshold_backward_0,@function
        .size           triton_poi_fused_add_mul_relu_threshold_backward_0,(.L_x_1 - triton_poi_fused_add_mul_relu_threshold_backward_0)
        .other          triton_poi_fused_add_mul_relu_threshold_backward_0,@"STO_CUDA_ENTRY STV_DEFAULT"
triton_poi_fused_add_mul_relu_threshold_backward_0:
.text.triton_poi_fused_add_mul_relu_threshold_backward_0:
[----:B------:R-:W0:Y:S02]  /*0000*/  LDC R1, c[0x0][0x28] ;  /* 0x00000a00ff017b82 */ /* 0x000e240000000800 */
[----:B------:R-:W1:Y:S01]  /*0010*/  S2R R0, SR_TID.X ;  /* 0x0000000000007919 */ /* 0x000e620000002100 */
[----:B------:R-:W2:Y:S01]  /*0020*/  LDC.64 R8, c[0x0][0x218] ;  /* 0x00008600ff087b82 */ /* 0x000ea20000000a00 */
[----:B------:R-:W-:Y:S01]  /*0030*/  ULDC.64 UR4, c[0x0][0x208] ;  /* 0x0000820000047ab9 */ /* 0x000fe20000000a00 */
[----:B------:R-:W3:Y:S06]  /*0040*/  S2R R3, SR_CTAID.X ;  /* 0x0000000000037919 */ /* 0x000eec0000002500 */
[----:B------:R-:W4:Y:S08]  /*0050*/  LDC.64 R10, c[0x0][0x220] ;  /* 0x00008800ff0a7b82 */ /* 0x000f300000000a00 */
[----:B------:R-:W5:Y:S01]  /*0060*/  LDC.64 R6, c[0x0][0x210] ;  /* 0x00008400ff067b82 */ /* 0x000f620000000a00 */
[----:B------:R-:W-:-:S02]  /*0070*/  CS2R R14, SRZ ;  /* 0x00000000000e7805 */ /* 0x000fc4000001ff00 */
[----:B------:R-:W-:Y:S01]  /*0080*/  CS2R R16, SRZ ;  /* 0x0000000000107805 */ /* 0x000fe2000001ff00 */
[----:B------:R-:W-:Y:S01]  /*0090*/  ULDC.64 UR6, c[0x0][0x230] ;  /* 0x00008c0000067ab9 */ /* 0x000fe20000000a00 */
[----:B-1----:R-:W-:Y:S01]  /*00a0*/  IMAD.SHL.U32 R0, R0, 0x2, RZ ;  /* 0x0000000200007824 */ /* 0x002fe200078e00ff */
[----:B---3--:R-:W-:-:S04]  /*00b0*/  SHF.R.S32.HI R2, RZ, 0x17, R3 ;  /* 0x00000017ff027819 */ /* 0x008fc80000011403 */
[----:B------:R-:W-:-:S05]  /*00c0*/  LOP3.LUT R0, R0, 0xfe, RZ, 0xc0, !PT ;  /* 0x000000fe00007812 */ /* 0x000fca00078ec0ff */
[----:B------:R-:W-:Y:S01]  /*00d0*/  IMAD R0, R3, 0x100, R0 ;  /* 0x0000010003007824 */ /* 0x000fe200078e0200 */
[----:B------:R-:W-:-:S04]  /*00e0*/  SGXT R3, R2, 0x1 ;  /* 0x000000010203781a */ /* 0x000fc80000000200 */
[----:B------:R-:W-:Y:S02]  /*00f0*/  LEA.HI R4, R3, R0, RZ, 0x2 ;  /* 0x0000000003047211 */ /* 0x000fe400078f10ff */
[----:B------:R-:W1:Y:S01]  /*0100*/  LDC.64 R2, c[0x0][0x228] ;  /* 0x00008a00ff027b82 */ /* 0x000e620000000a00 */
[----:B------:R-:W-:Y:S02]  /*0110*/  ISETP.GE.AND P0, PT, R0, 0x100, PT ;  /* 0x000001000000780c */ /* 0x000fe40003f06270 */
[----:B------:R-:W-:-:S05]  /*0120*/  LOP3.LUT R5, R4, 0xfffffffc, RZ, 0xc0, !PT ;  /* 0xfffffffc04057812 */ /* 0x000fca00078ec0ff */
[C---:B------:R-:W-:Y:S01]  /*0130*/  IMAD.IADD R13, R0.reuse, 0x1, -R5 ;  /* 0x00000001000d7824 */ /* 0x040fe200078e0a05 */
[----:B------:R-:W-:Y:S01]  /*0140*/  CS2R R4, SRZ ;  /* 0x0000000000047805 */ /* 0x000fe2000001ff00 */
[----:B-----5:R-:W-:-:S04]  /*0150*/  IMAD.WIDE R6, R0, 0x4, R6 ;  /* 0x0000000400067825 */ /* 0x020fc800078e0206 */
[----:B--2---:R-:W-:-:S04]  /*0160*/  IMAD.WIDE R8, R13, 0x4, R8 ;  /* 0x000000040d087825 */ /* 0x004fc800078e0208 */
[----:B----4-:R-:W-:Y:S01]  /*0170*/  IMAD.WIDE R10, R13, 0x4, R10 ;  /* 0x000000040d0a7825 */ /* 0x010fe200078e020a */
[----:B------:R-:W-:Y:S01]  /*0180*/  CS2R R12, SRZ ;  /* 0x00000000000c7805 */ /* 0x000fe2000001ff00 */
[----:B------:R-:W2:Y:S02]  /*0190*/  @!P0 LDG.E.EL.64 R4, desc[UR4][R8.64] ;  /* 0x0000000408048981 */ /* 0x000ea4000c2e1b00 */
[----:B-1----:R-:W-:-:S03]  /*01a0*/  IMAD.WIDE R2, R0, 0x4, R2 ;  /* 0x0000000400027825 */ /* 0x002fc600078e0202 */
[----:B------:R-:W2:Y:S04]  /*01b0*/  @!P0 LDG.E.64 R12, desc[UR4][R6.64] ;  /* 0x00000004060c8981 */ /* 0x000ea8000c1e1b00 */
[----:B------:R-:W3:Y:S04]  /*01c0*/  @!P0 LDG.E.EL.64 R14, desc[UR4][R10.64] ;  /* 0x000000040a0e8981 */ /* 0x000ee8000c2e1b00 */
[----:B------:R-:W3:Y:S01]  /*01d0*/  @!P0 LDG.E.64 R16, desc[UR4][R2.64] ;  /* 0x0000000402108981 */ /* 0x000ee2000c1e1b00 */
[----:B--2---:R-:W-:Y:S01]  /*01e0*/  FADD R9, R4, R12 ;  /* 0x0000000c04097221 */ /* 0x004fe20000000000 */
[----:B------:R-:W-:-:S03]  /*01f0*/  FADD R4, R5, R13 ;  /* 0x0000000d05047221 */ /* 0x000fc60000000000 */
[----:B---3--:R-:W-:Y:S01]  /*0200*/  FFMA R9, R16, R14, R9 ;  /* 0x0000000e10097223 */ /* 0x008fe20000000009 */
[----:B------:R-:W-:-:S04]  /*0210*/  FFMA R4, R17, R15, R4 ;  /* 0x0000000f11047223 */ /* 0x000fc80000000004 */
[C---:B------:R-:W-:Y:S02]  /*0220*/  FSETP.GEU.AND P2, PT, R9.reuse, RZ, PT ;  /* 0x000000ff0900720b */ /* 0x040fe40003f4e000 */
[C---:B------:R-:W-:Y:S02]  /*0230*/  FSETP.GEU.AND P1, PT, R4.reuse, RZ, PT ;  /* 0x000000ff0400720b */ /* 0x040fe40003f2e000 */
[----:B------:R-:W-:Y:S02]  /*0240*/  FSEL R8, R9, RZ, P2 ;  /* 0x000000ff09087208 */ /* 0x000fe40001000000 */
[----:B------:R-:W-:Y:S02]  /*0250*/  FSEL R9, R4, RZ, P1 ;  /* 0x000000ff04097208 */ /* 0x000fe40000800000 */
[----:B------:R-:W-:Y:S02]  /*0260*/  FSETP.GTU.AND P3, PT, R8, RZ, PT ;  /* 0x000000ff0800720b */ /* 0x000fe40003f6c000 */
[----:B------:R-:W-:Y:S01]  /*0270*/  FSETP.GTU.AND P2, PT, R9, RZ, PT ;  /* 0x000000ff0900720b */ /* 0x000fe20003f4c000 */
[----:B------:R1:W-:Y:S01]  /*0280*/  @!P0 STG.E.64 desc[UR4][R6.64], R8 ;  /* 0x0000000806008986 */ /* 0x0003e2000c101b04 */
[----:B------:R-:W-:-:S02]  /*0290*/  IADD3 R2, P1, R0, UR6, RZ ;  /* 0x0000000600027c10 */ /* 0x000fc4000ff3e0ff */
[----:B------:R-:W-:Y:S02]  /*02a0*/  SEL R4, RZ, 0x1, P3 ;  /* 0x00000001ff047807 */ /* 0x000fe40001800000 */
[----:B------:R-:W-:Y:S02]  /*02b0*/  SEL R5, RZ, 0x100, P2 ;  /* 0x00000100ff057807 */ /* 0x000fe40001000000 */
[----:B------:R-:W-:-:S03]  /*02c0*/  LEA.HI.X.SX32 R3, R0, UR7, 0x1, P1 ;  /* 0x0000000700037c11 */ /* 0x000fc600088f0eff */
[----:B------:R-:W-:Y:S01]  /*02d0*/  IMAD.IADD R5, R4, 0x1, R5 ;  /* 0x0000000104057824 */ /* 0x000fe200078e0205 */
[----:B------:R-:W-:Y:S06]  /*02e0*/  @P0 EXIT ;  /* 0x000000000000094d */ /* 0x000fec0003800000 */
[----:B------:R-:W-:Y:S01]  /*02f0*/  STG.E.U16 desc[UR4][R2.64], R5 ;  /* 0x0000000502007986 */ /* 0x000fe2000c101504 */
[----:B------:R-:W-:Y:S05]  /*0300*/  EXIT ;  /* 0x000000000000794d */ /* 0x000fea0003800000 */
.L_x_0:
[----:B------:R-:W-:-:S00]  /*0310*/  BRA `(.L_x_0) ;  /* 0xfffffffc00fc7947 */ /* 0x000fc0000383ffff */
[----:B------:R-:W-:-:S00]  /*0320*/  NOP ;  /* 0x0000000000007918 */ /* 0x000fc00000000000 */
        /* <DEDUP_REMOVED lines=13> */
.L_x_1:


//--------------------- .nv.constant0.triton_poi_fused_add_mul_relu_threshold_backward_0 --------------------------
	.section	.nv.constant0.triton_poi_fused_add_mul_relu_threshold_backward_0,"a",@progbits
	.sectionflags	@""
	.align	4
.nv.constant0.triton_poi_fused_add_mul_relu_threshold_backward_0:
	.zero		572
